//
// Generated by NVIDIA NVVM Compiler
//
// Compiler Build ID: CL-36424714
// Cuda compilation tools, release 13.0, V13.0.88
// Based on NVVM 20.0.0
//

.version 9.0
.target sm_100
.address_size 64

	// .globl	_Z7maximumPi

.visible .entry _Z7maximumPi(
	.param .u64 .ptr .align 1 _Z7maximumPi_param_0
)
{
	.reg .pred 	%p<6>;
	.reg .b32 	%r<16>;
	.reg .b64 	%rd<7>;
	.reg .b64 	%fd<4>;

	ld.param.u64 	%rd3, [_Z7maximumPi_param_0];
	cvta.to.global.u64 	%rd1, %rd3;
	mov.u32 	%r1, %tid.x;
	mov.u32 	%r14, %ntid.x;
	shl.b32 	%r3, %r1, 1;
	mov.b32 	%r15, 1;
$L__BB0_1:
	setp.ge.u32 	%p1, %r1, %r14;
	@%p1 bra 	$L__BB0_4;
	mul.lo.s32 	%r10, %r3, %r15;
	add.s32 	%r11, %r10, %r15;
	mul.wide.s32 	%rd4, %r11, 4;
	add.s64 	%rd5, %rd1, %rd4;
	ld.global.u32 	%r6, [%rd5];
	mul.wide.s32 	%rd6, %r10, 4;
	add.s64 	%rd2, %rd1, %rd6;
	ld.global.u32 	%r12, [%rd2];
	setp.le.s32 	%p2, %r6, %r12;
	@%p2 bra 	$L__BB0_4;
	st.global.u32 	[%rd2], %r6;
$L__BB0_4:
	shl.b32 	%r15, %r15, 1;
	setp.ne.s32 	%p3, %r14, 1;
	cvt.rn.f64.u32 	%fd1, %r14;
	mul.f64 	%fd2, %fd1, 0d3FE0000000000000;
	cvt.rpi.f64.f64 	%fd3, %fd2;
	cvt.rzi.s32.f64 	%r14, %fd3;
	setp.gt.s32 	%p4, %r14, 0;
	and.pred  	%p5, %p3, %p4;
	@%p5 bra 	$L__BB0_1;
	ret;

}
	// .globl	_Z7minimumPii
.visible .entry _Z7minimumPii(
	.param .u64 .ptr .align 1 _Z7minimumPii_param_0,
	.param .u32 _Z7minimumPii_param_1
)
{
	.reg .pred 	%p<7>;
	.reg .b32 	%r<19>;
	.reg .b64 	%rd<7>;
	.reg .b64 	%fd<4>;

	ld.param.u64 	%rd3, [_Z7minimumPii_param_0];
	ld.param.u32 	%r11, [_Z7minimumPii_param_1];
	cvta.to.global.u64 	%rd1, %rd3;
	mov.u32 	%r1, %tid.x;
	mov.u32 	%r17, %ntid.x;
	shl.b32 	%r3, %r1, 1;
	mov.b32 	%r18, 1;
$L__BB1_1:
	setp.ge.u32 	%p1, %r1, %r17;
	@%p1 bra 	$L__BB1_5;
	mul.lo.s32 	%r6, %r3, %r18;
	add.s32 	%r7, %r6, %r18;
	max.s32 	%r14, %r6, %r7;
	setp.ge.s32 	%p2, %r14, %r11;
	@%p2 bra 	$L__BB1_5;
	mul.wide.s32 	%rd4, %r7, 4;
	add.s64 	%rd5, %rd1, %rd4;
	ld.global.u32 	%r8, [%rd5];
	mul.wide.s32 	%rd6, %r6, 4;
	add.s64 	%rd2, %rd1, %rd6;
	ld.global.u32 	%r15, [%rd2];
	setp.ge.s32 	%p3, %r8, %r15;
	@%p3 bra 	$L__BB1_5;
	st.global.u32 	[%rd2], %r8;
$L__BB1_5:
	shl.b32 	%r18, %r18, 1;
	setp.ne.s32 	%p4, %r17, 1;
	cvt.rn.f64.u32 	%fd1, %r17;
	mul.f64 	%fd2, %fd1, 0d3FE0000000000000;
	cvt.rpi.f64.f64 	%fd3, %fd2;
	cvt.rzi.s32.f64 	%r17, %fd3;
	setp.gt.s32 	%p5, %r17, 0;
	and.pred  	%p6, %p4, %p5;
	@%p6 bra 	$L__BB1_1;
	ret;

}
	// .globl	_Z7gpu_sumPi
.visible .entry _Z7gpu_sumPi(
	.param .u64 .ptr .align 1 _Z7gpu_sumPi_param_0
)
{
	.reg .pred 	%p<6>;
	.reg .b32 	%r<20>;
	.reg .b64 	%rd<9>;
	.reg .b64 	%fd<4>;

	ld.param.u64 	%rd2, [_Z7gpu_sumPi_param_0];
	cvta.to.global.u64 	%rd1, %rd2;
	mov.u32 	%r1, %tid.x;
	mov.u32 	%r18, %ntid.x;
	shl.b32 	%r3, %r1, 1;
	mov.b32 	%r19, 1;
$L__BB2_1:
	setp.ge.u32 	%p1, %r1, %r18;
	@%p1 bra 	$L__BB2_3;
	mul.lo.s32 	%r9, %r3, %r19;
	add.s32 	%r10, %r9, %r19;
	mul.wide.s32 	%rd3, %r10, 4;
	add.s64 	%rd4, %rd1, %rd3;
	ld.global.u32 	%r11, [%rd4];
	mul.wide.s32 	%rd5, %r9, 4;
	add.s64 	%rd6, %rd1, %rd5;
	ld.global.u32 	%r12, [%rd6];
	add.s32 	%r13, %r12, %r11;
	st.global.u32 	[%rd6], %r13;
$L__BB2_3:
	shl.b32 	%r19, %r19, 1;
	setp.ne.s32 	%p2, %r18, 1;
	cvt.rn.f64.u32 	%fd1, %r18;
	mul.f64 	%fd2, %fd1, 0d3FE0000000000000;
	cvt.rpi.f64.f64 	%fd3, %fd2;
	cvt.rzi.s32.f64 	%r18, %fd3;
	setp.gt.s32 	%p3, %r18, 0;
	and.pred  	%p4, %p2, %p3;
	@%p4 bra 	$L__BB2_1;
	setp.ne.s32 	%p5, %r1, 0;
	@%p5 bra 	$L__BB2_6;
	mul.wide.s32 	%rd7, %r19, 4;
	add.s64 	%rd8, %rd1, %rd7;
	ld.global.u32 	%r15, [%rd8];
	ld.global.u32 	%r16, [%rd1];
	add.s32 	%r17, %r16, %r15;
	st.global.u32 	[%rd1], %r17;
$L__BB2_6:
	ret;

}
	// .globl	_Z12mean_diff_sqPff
.visible .entry _Z12mean_diff_sqPff(
	.param .u64 .ptr .align 1 _Z12mean_diff_sqPff_param_0,
	.param .f32 _Z12mean_diff_sqPff_param_1
)
{
	.reg .b32 	%r<2>;
	.reg .b32 	%f<5>;
	.reg .b64 	%rd<5>;

	ld.param.u64 	%rd1, [_Z12mean_diff_sqPff_param_0];
	ld.param.f32 	%f1, [_Z12mean_diff_sqPff_param_1];
	cvta.to.global.u64 	%rd2, %rd1;
	mov.u32 	%r1, %tid.x;
	mul.wide.u32 	%rd3, %r1, 4;
	add.s64 	%rd4, %rd2, %rd3;
	ld.global.f32 	%f2, [%rd4];
	sub.f32 	%f3, %f2, %f1;
	mul.f32 	%f4, %f3, %f3;
	st.global.f32 	[%rd4], %f4;
	ret;

}
	// .globl	_Z6gpu_sdPf
.visible .entry _Z6gpu_sdPf(
	.param .u64 .ptr .align 1 _Z6gpu_sdPf_param_0
)
{
	.reg .pred 	%p<6>;
	.reg .b32 	%r<14>;
	.reg .b32 	%f<7>;
	.reg .b64 	%rd<9>;
	.reg .b64 	%fd<4>;

	ld.param.u64 	%rd2, [_Z6gpu_sdPf_param_0];
	cvta.to.global.u64 	%rd1, %rd2;
	mov.u32 	%r1, %tid.x;
	mov.u32 	%r12, %ntid.x;
	shl.b32 	%r3, %r1, 1;
	mov.b32 	%r13, 1;
$L__BB4_1:
	setp.ge.u32 	%p1, %r1, %r12;
	@%p1 bra 	$L__BB4_3;
	mul.lo.s32 	%r9, %r3, %r13;
	add.s32 	%r10, %r9, %r13;
	mul.wide.s32 	%rd3, %r10, 4;
	add.s64 	%rd4, %rd1, %rd3;
	ld.global.f32 	%f1, [%rd4];
	mul.wide.s32 	%rd5, %r9, 4;
	add.s64 	%rd6, %rd1, %rd5;
	ld.global.f32 	%f2, [%rd6];
	add.f32 	%f3, %f1, %f2;
	st.global.f32 	[%rd6], %f3;
$L__BB4_3:
	shl.b32 	%r13, %r13, 1;
	setp.ne.s32 	%p2, %r12, 1;
	cvt.rn.f64.u32 	%fd1, %r12;
	mul.f64 	%fd2, %fd1, 0d3FE0000000000000;
	cvt.rpi.f64.f64 	%fd3, %fd2;
	cvt.rzi.s32.f64 	%r12, %fd3;
	setp.gt.s32 	%p3, %r12, 0;
	and.pred  	%p4, %p2, %p3;
	@%p4 bra 	$L__BB4_1;
	setp.ne.s32 	%p5, %r1, 0;
	@%p5 bra 	$L__BB4_6;
	mul.wide.s32 	%rd7, %r13, 4;
	add.s64 	%rd8, %rd1, %rd7;
	ld.global.f32 	%f4, [%rd8];
	ld.global.f32 	%f5, [%rd1];
	add.f32 	%f6, %f4, %f5;
	st.global.f32 	[%rd1], %f6;
$L__BB4_6:
	ret;

}


// ===== COMPILED SASS (sm_100) =====

	.target	sm_100

	.elftype	@"ET_EXEC"


//--------------------- .note.nv.tkinfo           --------------------------
	.section	.note.nv.tkinfo,"",@"SHT_NOTE"
	.sectionflags	@"SHF_NOTE_NV_TKINFO"
	.tkinfo
        /*0018*/ 	.word	0x00000002
        /*0030*/ 	.string	""
        /*0030*/ 	.string	"ptxas"
        /*0030*/ 	.string	"Cuda compilation tools, release 13.0, V13.0.88"
        /*0030*/ 	.string	"Build cuda_13.0.r13.0/compiler.36424714_0"
        /*0030*/ 	.string	"-arch sm_100 -m 64 "



//--------------------- .note.nv.cuinfo           --------------------------
	.section	.note.nv.cuinfo,"",@"SHT_NOTE"
	.sectionflags	@"SHF_NOTE_NV_CUINFO"
        /*0018*/ 	.short	0x0002
        /*001a*/ 	.short	0x0064
        /*001c*/ 	.short	0x0082
	.zero		2


//--------------------- .nv.info                  --------------------------
	.section	.nv.info,"",@"SHT_CUDA_INFO"
	.align	4


	//----- nvinfo : EIATTR_REGCOUNT
	.align		4
        /*0000*/ 	.byte	0x04, 0x2f
        /*0002*/ 	.short	(.L_1 - .L_0)
	.align		4
.L_0:
        /*0004*/ 	.word	index@(_Z7maximumPi)
        /*0008*/ 	.word	0x0000000d


	//----- nvinfo : EIATTR_FRAME_SIZE
	.align		4
.L_1:
        /*000c*/ 	.byte	0x04, 0x11
        /*000e*/ 	.short	(.L_3 - .L_2)
	.align		4
.L_2:
        /*0010*/ 	.word	index@(_Z7maximumPi)
        /*0014*/ 	.word	0x00000000


	//----- nvinfo : EIATTR_REGCOUNT
	.align		4
.L_3:
        /*0018*/ 	.byte	0x04, 0x2f
        /*001a*/ 	.short	(.L_5 - .L_4)
	.align		4
.L_4:
        /*001c*/ 	.word	index@(_Z7minimumPii)
        /*0020*/ 	.word	0x0000000d


	//----- nvinfo : EIATTR_FRAME_SIZE
	.align		4
.L_5:
        /*0024*/ 	.byte	0x04, 0x11
        /*0026*/ 	.short	(.L_7 - .L_6)
	.align		4
.L_6:
        /*0028*/ 	.word	index@(_Z7minimumPii)
        /*002c*/ 	.word	0x00000000


	//----- nvinfo : EIATTR_REGCOUNT
	.align		4
.L_7:
        /*0030*/ 	.byte	0x04, 0x2f
        /*0032*/ 	.short	(.L_9 - .L_8)
	.align		4
.L_8:
        /*0034*/ 	.word	index@(_Z7gpu_sumPi)
        /*0038*/ 	.word	0x00000010


	//----- nvinfo : EIATTR_FRAME_SIZE
	.align		4
.L_9:
        /*003c*/ 	.byte	0x04, 0x11
        /*003e*/ 	.short	(.L_11 - .L_10)
	.align		4
.L_10:
        /*0040*/ 	.word	index@(_Z7gpu_sumPi)
        /*0044*/ 	.word	0x00000000


	//----- nvinfo : EIATTR_REGCOUNT
	.align		4
.L_11:
        /*0048*/ 	.byte	0x04, 0x2f
        /*004a*/ 	.short	(.L_13 - .L_12)
	.align		4
.L_12:
        /*004c*/ 	.word	index@(_Z12mean_diff_sqPff)
        /*0050*/ 	.word	0x00000008


	//----- nvinfo : EIATTR_FRAME_SIZE
	.align		4
.L_13:
        /*0054*/ 	.byte	0x04, 0x11
        /*0056*/ 	.short	(.L_15 - .L_14)
	.align		4
.L_14:
        /*0058*/ 	.word	index@(_Z12mean_diff_sqPff)
        /*005c*/ 	.word	0x00000000


	//----- nvinfo : EIATTR_REGCOUNT
	.align		4
.L_15:
        /*0060*/ 	.byte	0x04, 0x2f
        /*0062*/ 	.short	(.L_17 - .L_16)
	.align		4
.L_16:
        /*0064*/ 	.word	index@(_Z6gpu_sdPf)
        /*0068*/ 	.word	0x00000010


	//----- nvinfo : EIATTR_FRAME_SIZE
	.align		4
.L_17:
        /*006c*/ 	.byte	0x04, 0x11
        /*006e*/ 	.short	(.L_19 - .L_18)
	.align		4
.L_18:
        /*0070*/ 	.word	index@(_Z6gpu_sdPf)
        /*0074*/ 	.word	0x00000000


	//----- nvinfo : EIATTR_MIN_STACK_SIZE
	.align		4
.L_19:
        /*0078*/ 	.byte	0x04, 0x12
        /*007a*/ 	.short	(.L_21 - .L_20)
	.align		4
.L_20:
        /*007c*/ 	.word	index@(_Z6gpu_sdPf)
        /*0080*/ 	.word	0x00000000


	//----- nvinfo : EIATTR_MIN_STACK_SIZE
	.align		4
.L_21:
        /*0084*/ 	.byte	0x04, 0x12
        /*0086*/ 	.short	(.L_23 - .L_22)
	.align		4
.L_22:
        /*0088*/ 	.word	index@(_Z12mean_diff_sqPff)
        /*008c*/ 	.word	0x00000000


	//----- nvinfo : EIATTR_MIN_STACK_SIZE
	.align		4
.L_23:
        /*0090*/ 	.byte	0x04, 0x12
        /*0092*/ 	.short	(.L_25 - .L_24)
	.align		4
.L_24:
        /*0094*/ 	.word	index@(_Z7gpu_sumPi)
        /*0098*/ 	.word	0x00000000


	//----- nvinfo : EIATTR_MIN_STACK_SIZE
	.align		4
.L_25:
        /*009c*/ 	.byte	0x04, 0x12
        /*009e*/ 	.short	(.L_27 - .L_26)
	.align		4
.L_26:
        /*00a0*/ 	.word	index@(_Z7minimumPii)
        /*00a4*/ 	.word	0x00000000


	//----- nvinfo : EIATTR_MIN_STACK_SIZE
	.align		4
.L_27:
        /*00a8*/ 	.byte	0x04, 0x12
        /*00aa*/ 	.short	(.L_29 - .L_28)
	.align		4
.L_28:
        /*00ac*/ 	.word	index@(_Z7maximumPi)
        /*00b0*/ 	.word	0x00000000
.L_29:


//--------------------- .nv.compat                --------------------------
	.section	.nv.compat,"",@"SHT_CUDA_COMPAT_INFO"
	.align	4
        /*0000*/ 	.byte	0x02, 0x09, 0x00, 0x00, 0x02, 0x02, 0x01, 0x00, 0x02, 0x05, 0x05, 0x00, 0x03, 0x07, 0x01, 0x01
        /*0010*/ 	.byte	0x02, 0x03, 0x00, 0x00, 0x02, 0x06, 0x01, 0x00, 0x04, 0x0b, 0x08, 0x00, 0x01, 0x00, 0x00, 0x00
        /*0020*/ 	.byte	0x00, 0x00, 0x00, 0x00


//--------------------- .nv.info._Z6gpu_sdPf      --------------------------
	.section	.nv.info._Z6gpu_sdPf,"",@"SHT_CUDA_INFO"
	.sectionflags	@""
	.align	4


	//----- nvinfo : EIATTR_CUDA_API_VERSION
	.align		4
        /*0000*/ 	.byte	0x04, 0x37
        /*0002*/ 	.short	(.L_31 - .L_30)
.L_30:
        /*0004*/ 	.word	0x00000082


	//----- nvinfo : EIATTR_KPARAM_INFO
	.align		4
.L_31:
        /*0008*/ 	.byte	0x04, 0x17
        /*000a*/ 	.short	(.L_33 - .L_32)
.L_32:
        /*000c*/ 	.word	0x00000000
        /*0010*/ 	.short	0x0000
        /*0012*/ 	.short	0x0000
        /*0014*/ 	.byte	0x00, 0xf5, 0x21, 0x00


	//----- nvinfo : EIATTR_SPARSE_MMA_MASK
	.align		4
.L_33:
        /*0018*/ 	.byte	0x03, 0x50
        /*001a*/ 	.short	0x0000


	//----- nvinfo : EIATTR_MAXREG_COUNT
	.align		4
        /*001c*/ 	.byte	0x03, 0x1b
        /*001e*/ 	.short	0x00ff


	//----- nvinfo : EIATTR_MERCURY_ISA_VERSION
	.align		4
        /*0020*/ 	.byte	0x03, 0x5f
        /*0022*/ 	.short	0x0101


	//----- nvinfo : EIATTR_VRC_CTA_INIT_COUNT
	.align		4
        /*0024*/ 	.byte	0x02, 0x4a
	.zero		1
	.zero		1


	//----- nvinfo : EIATTR_EXIT_INSTR_OFFSETS
	.align		4
        /*0028*/ 	.byte	0x04, 0x1c
        /*002a*/ 	.short	(.L_35 - .L_34)


	//   ....[0]....
.L_34:
        /*002c*/ 	.word	0x000001a0


	//   ....[1]....
        /*0030*/ 	.word	0x00000220


	//----- nvinfo : EIATTR_CBANK_PARAM_SIZE
	.align		4
.L_35:
        /*0034*/ 	.byte	0x03, 0x19
        /*0036*/ 	.short	0x0008


	//----- nvinfo : EIATTR_PARAM_CBANK
	.align		4
        /*0038*/ 	.byte	0x04, 0x0a
        /*003a*/ 	.short	(.L_37 - .L_36)
	.align		4
.L_36:
        /*003c*/ 	.word	index@(.nv.constant0._Z6gpu_sdPf)
        /*0040*/ 	.short	0x0380
        /*0042*/ 	.short	0x0008


	//----- nvinfo : EIATTR_SW_WAR
	.align		4
.L_37:
        /*0044*/ 	.byte	0x04, 0x36
        /*0046*/ 	.short	(.L_39 - .L_38)
.L_38:
        /*0048*/ 	.word	0x00000008
.L_39:


//--------------------- .nv.info._Z12mean_diff_sqPff --------------------------
	.section	.nv.info._Z12mean_diff_sqPff,"",@"SHT_CUDA_INFO"
	.sectionflags	@""
	.align	4


	//----- nvinfo : EIATTR_CUDA_API_VERSION
	.align		4
        /*0000*/ 	.byte	0x04, 0x37
        /*0002*/ 	.short	(.L_41 - .L_40)
.L_40:
        /*0004*/ 	.word	0x00000082


	//----- nvinfo : EIATTR_KPARAM_INFO
	.align		4
.L_41:
        /*0008*/ 	.byte	0x04, 0x17
        /*000a*/ 	.short	(.L_43 - .L_42)
.L_42:
        /*000c*/ 	.word	0x00000000
        /*0010*/ 	.short	0x0001
        /*0012*/ 	.short	0x0008
        /*0014*/ 	.byte	0x00, 0xf0, 0x11, 0x00


	//----- nvinfo : EIATTR_KPARAM_INFO
	.align		4
.L_43:
        /*0018*/ 	.byte	0x04, 0x17
        /*001a*/ 	.short	(.L_45 - .L_44)
.L_44:
        /*001c*/ 	.word	0x00000000
        /*0020*/ 	.short	0x0000
        /*0022*/ 	.short	0x0000
        /*0024*/ 	.byte	0x00, 0xf5, 0x21, 0x00


	//----- nvinfo : EIATTR_SPARSE_MMA_MASK
	.align		4
.L_45:
        /*0028*/ 	.byte	0x03, 0x50
        /*002a*/ 	.short	0x0000


	//----- nvinfo : EIATTR_MAXREG_COUNT
	.align		4
        /*002c*/ 	.byte	0x03, 0x1b
        /*002e*/ 	.short	0x00ff


	//----- nvinfo : EIATTR_MERCURY_ISA_VERSION
	.align		4
        /*0030*/ 	.byte	0x03, 0x5f
        /*0032*/ 	.short	0x0101


	//----- nvinfo : EIATTR_VRC_CTA_INIT_COUNT
	.align		4
        /*0034*/ 	.byte	0x02, 0x4a
	.zero		1
	.zero		1


	//----- nvinfo : EIATTR_EXIT_INSTR_OFFSETS
	.align		4
        /*0038*/ 	.byte	0x04, 0x1c
        /*003a*/ 	.short	(.L_47 - .L_46)


	//   ....[0]....
.L_46:
        /*003c*/ 	.word	0x000000a0


	//----- nvinfo : EIATTR_CBANK_PARAM_SIZE
	.align		4
.L_47:
        /*0040*/ 	.byte	0x03, 0x19
        /*0042*/ 	.short	0x000c


	//----- nvinfo : EIATTR_PARAM_CBANK
	.align		4
        /*0044*/ 	.byte	0x04, 0x0a
        /*0046*/ 	.short	(.L_49 - .L_48)
	.align		4
.L_48:
        /*0048*/ 	.word	index@(.nv.constant0._Z12mean_diff_sqPff)
        /*004c*/ 	.short	0x0380
        /*004e*/ 	.short	0x000c


	//----- nvinfo : EIATTR_SW_WAR
	.align		4
.L_49:
        /*0050*/ 	.byte	0x04, 0x36
        /*0052*/ 	.short	(.L_51 - .L_50)
.L_50:
        /*0054*/ 	.word	0x00000008
.L_51:


//--------------------- .nv.info._Z7gpu_sumPi     --------------------------
	.section	.nv.info._Z7gpu_sumPi,"",@"SHT_CUDA_INFO"
	.sectionflags	@""
	.align	4


	//----- nvinfo : EIATTR_CUDA_API_VERSION
	.align		4
        /*0000*/ 	.byte	0x04, 0x37
        /*0002*/ 	.short	(.L_53 - .L_52)
.L_52:
        /*0004*/ 	.word	0x00000082


	//----- nvinfo : EIATTR_KPARAM_INFO
	.align		4
.L_53:
        /*0008*/ 	.byte	0x04, 0x17
        /*000a*/ 	.short	(.L_55 - .L_54)
.L_54:
        /*000c*/ 	.word	0x00000000
        /*0010*/ 	.short	0x0000
        /*0012*/ 	.short	0x0000
        /*0014*/ 	.byte	0x00, 0xf5, 0x21, 0x00


	//----- nvinfo : EIATTR_SPARSE_MMA_MASK
	.align		4
.L_55:
        /*0018*/ 	.byte	0x03, 0x50
        /*001a*/ 	.short	0x0000


	//----- nvinfo : EIATTR_MAXREG_COUNT
	.align		4
        /*001c*/ 	.byte	0x03, 0x1b
        /*001e*/ 	.short	0x00ff


	//----- nvinfo : EIATTR_MERCURY_ISA_VERSION
	.align		4
        /*0020*/ 	.byte	0x03, 0x5f
        /*0022*/ 	.short	0x0101


	//----- nvinfo : EIATTR_VRC_CTA_INIT_COUNT
	.align		4
        /*0024*/ 	.byte	0x02, 0x4a
	.zero		1
	.zero		1


	//----- nvinfo : EIATTR_EXIT_INSTR_OFFSETS
	.align		4
        /*0028*/ 	.byte	0x04, 0x1c
        /*002a*/ 	.short	(.L_57 - .L_56)


	//   ....[0]....
.L_56:
        /*002c*/ 	.word	0x000001a0


	//   ....[1]....
        /*0030*/ 	.word	0x00000220


	//----- nvinfo : EIATTR_CBANK_PARAM_SIZE
	.align		4
.L_57:
        /*0034*/ 	.byte	0x03, 0x19
        /*0036*/ 	.short	0x0008


	//----- nvinfo : EIATTR_PARAM_CBANK
	.align		4
        /*0038*/ 	.byte	0x04, 0x0a
        /*003a*/ 	.short	(.L_59 - .L_58)
	.align		4
.L_58:
        /*003c*/ 	.word	index@(.nv.constant0._Z7gpu_sumPi)
        /*0040*/ 	.short	0x0380
        /*0042*/ 	.short	0x0008


	//----- nvinfo : EIATTR_SW_WAR
	.align		4
.L_59:
        /*0044*/ 	.byte	0x04, 0x36
        /*0046*/ 	.short	(.L_61 - .L_60)
.L_60:
        /*0048*/ 	.word	0x00000008
.L_61:


//--------------------- .nv.info._Z7minimumPii    --------------------------
	.section	.nv.info._Z7minimumPii,"",@"SHT_CUDA_INFO"
	.sectionflags	@""
	.align	4


	//----- nvinfo : EIATTR_CUDA_API_VERSION
	.align		4
        /*0000*/ 	.byte	0x04, 0x37
        /*0002*/ 	.short	(.L_63 - .L_62)
.L_62:
        /*0004*/ 	.word	0x00000082


	//----- nvinfo : EIATTR_KPARAM_INFO
	.align		4
.L_63:
        /*0008*/ 	.byte	0x04, 0x17
        /*000a*/ 	.short	(.L_65 - .L_64)
.L_64:
        /*000c*/ 	.word	0x00000000
        /*0010*/ 	.short	0x0001
        /*0012*/ 	.short	0x0008
        /*0014*/ 	.byte	0x00, 0xf0, 0x11, 0x00


	//----- nvinfo : EIATTR_KPARAM_INFO
	.align		4
.L_65:
        /*0018*/ 	.byte	0x04, 0x17
        /*001a*/ 	.short	(.L_67 - .L_66)
.L_66:
        /*001c*/ 	.word	0x00000000
        /*0020*/ 	.short	0x0000
        /*0022*/ 	.short	0x0000
        /*0024*/ 	.byte	0x00, 0xf5, 0x21, 0x00


	//----- nvinfo : EIATTR_SPARSE_MMA_MASK
	.align		4
.L_67:
        /*0028*/ 	.byte	0x03, 0x50
        /*002a*/ 	.short	0x0000


	//----- nvinfo : EIATTR_MAXREG_COUNT
	.align		4
        /*002c*/ 	.byte	0x03, 0x1b
        /*002e*/ 	.short	0x00ff


	//----- nvinfo : EIATTR_MERCURY_ISA_VERSION
	.align		4
        /*0030*/ 	.byte	0x03, 0x5f
        /*0032*/ 	.short	0x0101


	//----- nvinfo : EIATTR_VRC_CTA_INIT_COUNT
	.align		4
        /*0034*/ 	.byte	0x02, 0x4a
	.zero		1
	.zero		1


	//----- nvinfo : EIATTR_EXIT_INSTR_OFFSETS
	.align		4
        /*0038*/ 	.byte	0x04, 0x1c
        /*003a*/ 	.short	(.L_69 - .L_68)


	//   ....[0]....
.L_68:
        /*003c*/ 	.word	0x00000200


	//----- nvinfo : EIATTR_CRS_STACK_SIZE
	.align		4
.L_69:
        /*0040*/ 	.byte	0x04, 0x1e
        /*0042*/ 	.short	(.L_71 - .L_70)
.L_70:
        /*0044*/ 	.word	0x00000000


	//----- nvinfo : EIATTR_CBANK_PARAM_SIZE
	.align		4
.L_71:
        /*0048*/ 	.byte	0x03, 0x19
        /*004a*/ 	.short	0x000c


	//----- nvinfo : EIATTR_PARAM_CBANK
	.align		4
        /*004c*/ 	.byte	0x04, 0x0a
        /*004e*/ 	.short	(.L_73 - .L_72)
	.align		4
.L_72:
        /*0050*/ 	.word	index@(.nv.constant0._Z7minimumPii)
        /*0054*/ 	.short	0x0380
        /*0056*/ 	.short	0x000c


	//----- nvinfo : EIATTR_SW_WAR
	.align		4
.L_73:
        /*0058*/ 	.byte	0x04, 0x36
        /*005a*/ 	.short	(.L_75 - .L_74)
.L_74:
        /*005c*/ 	.word	0x00000008
.L_75:


//--------------------- .nv.info._Z7maximumPi     --------------------------
	.section	.nv.info._Z7maximumPi,"",@"SHT_CUDA_INFO"
	.sectionflags	@""
	.align	4


	//----- nvinfo : EIATTR_CUDA_API_VERSION
	.align		4
        /*0000*/ 	.byte	0x04, 0x37
        /*0002*/ 	.short	(.L_77 - .L_76)
.L_76:
        /*0004*/ 	.word	0x00000082


	//----- nvinfo : EIATTR_KPARAM_INFO
	.align		4
.L_77:
        /*0008*/ 	.byte	0x04, 0x17
        /*000a*/ 	.short	(.L_79 - .L_78)
.L_78:
        /*000c*/ 	.word	0x00000000
        /*0010*/ 	.short	0x0000
        /*0012*/ 	.short	0x0000
        /*0014*/ 	.byte	0x00, 0xf5, 0x21, 0x00


	//----- nvinfo : EIATTR_SPARSE_MMA_MASK
	.align		4
.L_79:
        /*0018*/ 	.byte	0x03, 0x50
        /*001a*/ 	.short	0x0000


	//----- nvinfo : EIATTR_MAXREG_COUNT
	.align		4
        /*001c*/ 	.byte	0x03, 0x1b
        /*001e*/ 	.short	0x00ff


	//----- nvinfo : EIATTR_MERCURY_ISA_VERSION
	.align		4
        /*0020*/ 	.byte	0x03, 0x5f
        /*0022*/ 	.short	0x0101


	//----- nvinfo : EIATTR_VRC_CTA_INIT_COUNT
	.align		4
        /*0024*/ 	.byte	0x02, 0x4a
	.zero		1
	.zero		1


	//----- nvinfo : EIATTR_EXIT_INSTR_OFFSETS
	.align		4
        /*0028*/ 	.byte	0x04, 0x1c
        /*002a*/ 	.short	(.L_81 - .L_80)


	//   ....[0]....
.L_80:
        /*002c*/ 	.word	0x000001c0


	//----- nvinfo : EIATTR_CRS_STACK_SIZE
	.align		4
.L_81:
        /*0030*/ 	.byte	0x04, 0x1e
        /*0032*/ 	.short	(.L_83 - .L_82)
.L_82:
        /*0034*/ 	.word	0x00000000


	//----- nvinfo : EIATTR_CBANK_PARAM_SIZE
	.align		4
.L_83:
        /*0038*/ 	.byte	0x03, 0x19
        /*003a*/ 	.short	0x0008


	//----- nvinfo : EIATTR_PARAM_CBANK
	.align		4
        /*003c*/ 	.byte	0x04, 0x0a
        /*003e*/ 	.short	(.L_85 - .L_84)
	.align		4
.L_84:
        /*0040*/ 	.word	index@(.nv.constant0._Z7maximumPi)
        /*0044*/ 	.short	0x0380
        /*0046*/ 	.short	0x0008


	//----- nvinfo : EIATTR_SW_WAR
	.align		4
.L_85:
        /*0048*/ 	.byte	0x04, 0x36
        /*004a*/ 	.short	(.L_87 - .L_86)
.L_86:
        /*004c*/ 	.word	0x00000008
.L_87:


//--------------------- .nv.callgraph             --------------------------
	.section	.nv.callgraph,"",@"SHT_CUDA_CALLGRAPH"
	.align	4
	.sectionentsize	8
	.align		4
        /*0000*/ 	.word	0x00000000
	.align		4
        /*0004*/ 	.word	0xffffffff
	.align		4
        /*0008*/ 	.word	0x00000000
	.align		4
        /*000c*/ 	.word	0xfffffffe
	.align		4
        /*0010*/ 	.word	0x00000000
	.align		4
        /*0014*/ 	.word	0xfffffffd
	.align		4
        /*0018*/ 	.word	0x00000000
	.align		4
        /*001c*/ 	.word	0xfffffffc


//--------------------- .text._Z6gpu_sdPf         --------------------------
	.section	.text._Z6gpu_sdPf,"ax",@progbits
	.align	128
        .global         _Z6gpu_sdPf
        .type           _Z6gpu_sdPf,@function
        .size           _Z6gpu_sdPf,(.L_x_13 - _Z6gpu_sdPf)
        .other          _Z6gpu_sdPf,@"STO_CUDA_ENTRY STV_DEFAULT"
_Z6gpu_sdPf:
.text._Z6gpu_sdPf:
[----:B------:R-:W-:Y:S01]  /*0000*/  LDC R1, c[0x0][0x37c] ;  /* 0x0000df00ff017b82 */ /* 0x000fe20000000800 */
[----:B------:R-:W0:Y:S01]  /*0010*/  S2R R13, SR_TID.X ;  /* 0x00000000000d7919 */ /* 0x000e220000002100 */
[----:B------:R-:W1:Y:S01]  /*0020*/  LDCU UR6, c[0x0][0x360] ;  /* 0x00006c00ff0677ac */ /* 0x000e620008000800 */
[----:B------:R-:W-:Y:S01]  /*0030*/  HFMA2 R9, -RZ, RZ, 0, 5.9604644775390625e-08 ;  /* 0x00000001ff097431 */ /* 0x000fe200000001ff */
[----:B------:R-:W2:Y:S01]  /*0040*/  LDCU.64 UR4, c[0x0][0x358] ;  /* 0x00006b00ff0477ac */ /* 0x000ea20008000a00 */
[----:B-1----:R-:W-:Y:S02]  /*0050*/  MOV R8, UR6 ;  /* 0x0000000600087c02 */ /* 0x002fe40008000f00 */
[----:B0-2---:R-:W-:-:S07]  /*0060*/  SHF.L.U32 R0, R13, 0x1, RZ ;  /* 0x000000010d007819 */ /* 0x005fce00000006ff */
.L_x_0:
[----:B------:R-:W-:-:S13]  /*0070*/  ISETP.GE.U32.AND P0, PT, R13, R8, PT ;  /* 0x000000080d00720c */ /* 0x000fda0003f06070 */
[----:B------:R-:W0:Y:S01]  /*0080*/  @!P0 LDC.64 R2, c[0x0][0x380] ;  /* 0x0000e000ff028b82 */ /* 0x000e220000000a00 */
[----:B------:R-:W-:-:S04]  /*0090*/  @!P0 IMAD R4, R0, R9, RZ ;  /* 0x0000000900048224 */ /* 0x000fc800078e02ff */
[C---:B------:R-:W-:Y:S02]  /*00a0*/  @!P0 IMAD.IADD R7, R4.reuse, 0x1, R9 ;  /* 0x0000000104078824 */ /* 0x040fe400078e0209 */
[----:B0-----:R-:W-:-:S04]  /*00b0*/  @!P0 IMAD.WIDE R4, R4, 0x4, R2 ;  /* 0x0000000404048825 */ /* 0x001fc800078e0202 */
[----:B------:R-:W-:Y:S01]  /*00c0*/  @!P0 IMAD.WIDE R2, R7, 0x4, R2 ;  /* 0x0000000407028825 */ /* 0x000fe200078e0202 */
[----:B------:R-:W2:Y:S05]  /*00d0*/  @!P0 LDG.E R11, desc[UR4][R4.64] ;  /* 0x00000004040b8981 */ /* 0x000eaa000c1e1900 */
[----:B------:R-:W2:Y:S01]  /*00e0*/  @!P0 LDG.E R2, desc[UR4][R2.64] ;  /* 0x0000000402028981 */ /* 0x000ea2000c1e1900 */
[----:B------:R-:W0:Y:S01]  /*00f0*/  I2F.F64.U32 R6, R8 ;  /* 0x0000000800067312 */ /* 0x000e220000201800 */
[----:B------:R-:W-:Y:S02]  /*0100*/  ISETP.NE.AND P1, PT, R8, 0x1, PT ;  /* 0x000000010800780c */ /* 0x000fe40003f25270 */
[----:B------:R-:W-:Y:S01]  /*0110*/  SHF.L.U32 R9, R9, 0x1, RZ ;  /* 0x0000000109097819 */ /* 0x000fe200000006ff */
[----:B0-----:R-:W-:-:S10]  /*0120*/  DMUL R6, R6, 0.5 ;  /* 0x3fe0000006067828 */ /* 0x001fd40000000000 */
[----:B------:R-:W0:Y:S02]  /*0130*/  F2I.F64.CEIL R6, R6 ;  /* 0x0000000600067311 */ /* 0x000e240000309100 */
[----:B0-----:R-:W-:Y:S02]  /*0140*/  IMAD.MOV.U32 R8, RZ, RZ, R6 ;  /* 0x000000ffff087224 */ /* 0x001fe400078e0006 */
[----:B--2---:R-:W-:-:S05]  /*0150*/  @!P0 FADD R11, R2, R11 ;  /* 0x0000000b020b8221 */ /* 0x004fca0000000000 */
[----:B------:R0:W-:Y:S01]  /*0160*/  @!P0 STG.E desc[UR4][R4.64], R11 ;  /* 0x0000000b04008986 */ /* 0x0001e2000c101904 */
[----:B------:R-:W-:-:S13]  /*0170*/  ISETP.GT.AND P0, PT, R6, RZ, PT ;  /* 0x000000ff0600720c */ /* 0x000fda0003f04270 */
[----:B0-----:R-:W-:Y:S05]  /*0180*/  @P0 BRA P1, `(.L_x_0) ;  /* 0xfffffffc00b80947 */ /* 0x001fea000083ffff */
[----:B------:R-:W-:-:S13]  /*0190*/  ISETP.NE.AND P0, PT, R13, RZ, PT ;  /* 0x000000ff0d00720c */ /* 0x000fda0003f05270 */
[----:B------:R-:W-:Y:S05]  /*01a0*/  @P0 EXIT ;  /* 0x000000000000094d */ /* 0x000fea0003800000 */
[----:B------:R-:W0:Y:S08]  /*01b0*/  LDC.64 R2, c[0x0][0x380] ;  /* 0x0000e000ff027b82 */ /* 0x000e300000000a00 */
[----:B------:R-:W1:Y:S01]  /*01c0*/  LDC.64 R4, c[0x0][0x380] ;  /* 0x0000e000ff047b82 */ /* 0x000e620000000a00 */
[----:B0-----:R-:W-:-:S06]  /*01d0*/  IMAD.WIDE R2, R9, 0x4, R2 ;  /* 0x0000000409027825 */ /* 0x001fcc00078e0202 */
[----:B------:R-:W2:Y:S04]  /*01e0*/  LDG.E R2, desc[UR4][R2.64] ;  /* 0x0000000402027981 */ /* 0x000ea8000c1e1900 */
[----:B-1----:R-:W2:Y:S02]  /*01f0*/  LDG.E R7, desc[UR4][R4.64] ;  /* 0x0000000404077981 */ /* 0x002ea4000c1e1900 */
[----:B--2---:R-:W-:-:S05]  /*0200*/  FADD R7, R2, R7 ;  /* 0x0000000702077221 */ /* 0x004fca0000000000 */
[----:B------:R-:W-:Y:S01]  /*0210*/  STG.E desc[UR4][R4.64], R7 ;  /* 0x0000000704007986 */ /* 0x000fe2000c101904 */
[----:B------:R-:W-:Y:S05]  /*0220*/  EXIT ;  /* 0x000000000000794d */ /* 0x000fea0003800000 */
.L_x_1:
[----:B------:R-:W-:-:S00]  /*0230*/  BRA `(.L_x_1) ;  /* 0xfffffffc00fc7947 */ /* 0x000fc0000383ffff */
[----:B------:R-:W-:-:S00]  /*0240*/  NOP ;  /* 0x0000000000007918 */ /* 0x000fc00000000000 */
        /* <DEDUP_REMOVED lines=11> */
.L_x_13:


//--------------------- .text._Z12mean_diff_sqPff --------------------------
	.section	.text._Z12mean_diff_sqPff,"ax",@progbits
	.align	128
        .global         _Z12mean_diff_sqPff
        .type           _Z12mean_diff_sqPff,@function
        .size           _Z12mean_diff_sqPff,(.L_x_14 - _Z12mean_diff_sqPff)
        .other          _Z12mean_diff_sqPff,@"STO_CUDA_ENTRY STV_DEFAULT"
_Z12mean_diff_sqPff:
.text._Z12mean_diff_sqPff:
[----:B------:R-:W-:Y:S01]  /*0000*/  LDC R1, c[0x0][0x37c] ;  /* 0x0000df00ff017b82 */ /* 0x000fe20000000800 */
[----:B------:R-:W0:Y:S07]  /*0010*/  S2R R5, SR_TID.X ;  /* 0x0000000000057919 */ /* 0x000e2e0000002100 */
[----:B------:R-:W0:Y:S01]  /*0020*/  LDC.64 R2, c[0x0][0x380] ;  /* 0x0000e000ff027b82 */ /* 0x000e220000000a00 */
[----:B------:R-:W1:Y:S01]  /*0030*/  LDCU.64 UR4, c[0x0][0x358] ;  /* 0x00006b00ff0477ac */ /* 0x000e620008000a00 */
[----:B------:R-:W2:Y:S01]  /*0040*/  LDCU UR6, c[0x0][0x388] ;  /* 0x00007100ff0677ac */ /* 0x000ea20008000800 */
[----:B0-----:R-:W-:-:S05]  /*0050*/  IMAD.WIDE.U32 R2, R5, 0x4, R2 ;  /* 0x0000000405027825 */ /* 0x001fca00078e0002 */
[----:B-1----:R-:W2:Y:S02]  /*0060*/  LDG.E R0, desc[UR4][R2.64] ;  /* 0x0000000402007981 */ /* 0x002ea4000c1e1900 */
[----:B--2---:R-:W-:-:S04]  /*0070*/  FADD R0, R0, -UR6 ;  /* 0x8000000600007e21 */ /* 0x004fc80008000000 */
[----:B------:R-:W-:-:S05]  /*0080*/  FMUL R5, R0, R0 ;  /* 0x0000000000057220 */ /* 0x000fca0000400000 */
[----:B------:R-:W-:Y:S01]  /*0090*/  STG.E desc[UR4][R2.64], R5 ;  /* 0x0000000502007986 */ /* 0x000fe2000c101904 */
[----:B------:R-:W-:Y:S05]  /*00a0*/  EXIT ;  /* 0x000000000000794d */ /* 0x000fea0003800000 */
.L_x_2:
        /* <DEDUP_REMOVED lines=13> */
.L_x_14:


//--------------------- .text._Z7gpu_sumPi        --------------------------
	.section	.text._Z7gpu_sumPi,"ax",@progbits
	.align	128
        .global         _Z7gpu_sumPi
        .type           _Z7gpu_sumPi,@function
        .size           _Z7gpu_sumPi,(.L_x_15 - _Z7gpu_sumPi)
        .other          _Z7gpu_sumPi,@"STO_CUDA_ENTRY STV_DEFAULT"
_Z7gpu_sumPi:
.text._Z7gpu_sumPi:
[----:B------:R-:W-:Y:S01]  /*0000*/  LDC R1, c[0x0][0x37c] ;  /* 0x0000df00ff017b82 */ /* 0x000fe20000000800 */
[----:B------:R-:W0:Y:S01]  /*0010*/  S2R R13, SR_TID.X ;  /* 0x00000000000d7919 */ /* 0x000e220000002100 */
[----:B------:R-:W1:Y:S01]  /*0020*/  LDCU UR6, c[0x0][0x360] ;  /* 0x00006c00ff0677ac */ /* 0x000e620008000800 */
[----:B------:R-:W-:Y:S01]  /*0030*/  IMAD.MOV.U32 R9, RZ, RZ, 0x1 ;  /* 0x00000001ff097424 */ /* 0x000fe200078e00ff */
[----:B------:R-:W2:Y:S01]  /*0040*/  LDCU.64 UR4, c[0x0][0x358] ;  /* 0x00006b00ff0477ac */ /* 0x000ea20008000a00 */
[----:B-1----:R-:W-:Y:S01]  /*0050*/  MOV R8, UR6 ;  /* 0x0000000600087c02 */ /* 0x002fe20008000f00 */
[----:B0-2---:R-:W-:-:S07]  /*0060*/  IMAD.SHL.U32 R0, R13, 0x2, RZ ;  /* 0x000000020d007824 */ /* 0x005fce00078e00ff */
.L_x_3:
        /* <DEDUP_REMOVED lines=9> */
[----:B------:R-:W-:Y:S01]  /*0100*/  ISETP.NE.AND P1, PT, R8, 0x1, PT ;  /* 0x000000010800780c */ /* 0x000fe20003f25270 */
[----:B------:R-:W-:Y:S01]  /*0110*/  IMAD.SHL.U32 R9, R9, 0x2, RZ ;  /* 0x0000000209097824 */ /* 0x000fe200078e00ff */
[----:B0-----:R-:W-:-:S10]  /*0120*/  DMUL R6, R6, 0.5 ;  /* 0x3fe0000006067828 */ /* 0x001fd40000000000 */
[----:B------:R-:W0:Y:S02]  /*0130*/  F2I.F64.CEIL R6, R6 ;  /* 0x0000000600067311 */ /* 0x000e240000309100 */
[----:B0-----:R-:W-:Y:S02]  /*0140*/  MOV R8, R6 ;  /* 0x0000000600087202 */ /* 0x001fe40000000f00 */
[----:B--2---:R-:W-:-:S05]  /*0150*/  @!P0 IADD3 R11, PT, PT, R2, R11, RZ ;  /* 0x0000000b020b8210 */ /* 0x004fca0007ffe0ff */
        /* <DEDUP_REMOVED lines=10> */
[----:B--2---:R-:W-:-:S05]  /*0200*/  IADD3 R7, PT, PT, R2, R7, RZ ;  /* 0x0000000702077210 */ /* 0x004fca0007ffe0ff */
[----:B------:R-:W-:Y:S01]  /*0210*/  STG.E desc[UR4][R4.64], R7 ;  /* 0x0000000704007986 */ /* 0x000fe2000c101904 */
[----:B------:R-:W-:Y:S05]  /*0220*/  EXIT ;  /* 0x000000000000794d */ /* 0x000fea0003800000 */
.L_x_4:
        /* <DEDUP_REMOVED lines=13> */
.L_x_15:


//--------------------- .text._Z7minimumPii       --------------------------
	.section	.text._Z7minimumPii,"ax",@progbits
	.align	128
        .global         _Z7minimumPii
        .type           _Z7minimumPii,@function
        .size           _Z7minimumPii,(.L_x_16 - _Z7minimumPii)
        .other          _Z7minimumPii,@"STO_CUDA_ENTRY STV_DEFAULT"
_Z7minimumPii:
.text._Z7minimumPii:
[----:B------:R-:W-:Y:S01]  /*0000*/  LDC R1, c[0x0][0x37c] ;  /* 0x0000df00ff017b82 */ /* 0x000fe20000000800 */
[----:B------:R-:W0:Y:S07]  /*0010*/  S2R R9, SR_TID.X ;  /* 0x0000000000097919 */ /* 0x000e2e0000002100 */
[----:B------:R-:W1:Y:S01]  /*0020*/  LDC.64 R4, c[0x0][0x380] ;  /* 0x0000e000ff047b82 */ /* 0x000e620000000a00 */
[----:B------:R-:W2:Y:S01]  /*0030*/  LDCU UR4, c[0x0][0x360] ;  /* 0x00006c00ff0477ac */ /* 0x000ea20008000800 */
[----:B------:R-:W3:Y:S01]  /*0040*/  LDCU.64 UR6, c[0x0][0x358] ;  /* 0x00006b00ff0677ac */ /* 0x000ee20008000a00 */
[----:B------:R-:W4:Y:S01]  /*0050*/  LDCU UR5, c[0x0][0x388] ;  /* 0x00007100ff0577ac */ /* 0x000f220008000800 */
[----:B--2---:R-:W-:Y:S01]  /*0060*/  IMAD.U32 R0, RZ, RZ, UR4 ;  /* 0x00000004ff007e24 */ /* 0x004fe2000f8e00ff */
[----:B------:R-:W-:Y:S01]  /*0070*/  UMOV UR4, 0x1 ;  /* 0x0000000100047882 */ /* 0x000fe20000000000 */
[----:B0--34-:R-:W-:-:S07]  /*0080*/  IMAD.SHL.U32 R10, R9, 0x2, RZ ;  /* 0x00000002090a7824 */ /* 0x019fce00078e00ff */
.L_x_7:
[----:B0--3--:R-:W0:Y:S01]  /*0090*/  I2F.F64.U32 R2, R0 ;  /* 0x0000000000027312 */ /* 0x009e220000201800 */
[----:B------:R-:W-:Y:S01]  /*00a0*/  ISETP.GE.U32.AND P1, PT, R9, R0, PT ;  /* 0x000000000900720c */ /* 0x000fe20003f26070 */
[----:B------:R-:W-:Y:S01]  /*00b0*/  BSSY.RECONVERGENT B0, `(.L_x_5) ;  /* 0x0000010000007945 */ /* 0x000fe20003800200 */
[----:B------:R-:W-:Y:S01]  /*00c0*/  ISETP.NE.AND P0, PT, R0, 0x1, PT ;  /* 0x000000010000780c */ /* 0x000fe20003f05270 */
[----:B0-----:R-:W-:-:S06]  /*00d0*/  DMUL R2, R2, 0.5 ;  /* 0x3fe0000002027828 */ /* 0x001fcc0000000000 */
[----:B------:R0:W2:Y:S04]  /*00e0*/  F2I.F64.CEIL R8, R2 ;  /* 0x0000000200087311 */ /* 0x0000a80000309100 */
[----:B------:R-:W-:Y:S05]  /*00f0*/  @P1 BRA `(.L_x_6) ;  /* 0x00000000002c1947 */ /* 0x000fea0003800000 */
[----:B------:R-:W-:-:S05]  /*0100*/  IMAD R7, R10, UR4, RZ ;  /* 0x000000040a077c24 */ /* 0x000fca000f8e02ff */
[----:B0-----:R-:W-:-:S04]  /*0110*/  IADD3 R2, PT, PT, R7, UR4, RZ ;  /* 0x0000000407027c10 */ /* 0x001fc8000fffe0ff */
[----:B------:R-:W-:-:S04]  /*0120*/  VIMNMX R0, PT, PT, R7, R2, !PT ;  /* 0x0000000207007248 */ /* 0x000fc80007fe0100 */
[----:B------:R-:W-:-:S13]  /*0130*/  ISETP.GE.AND P1, PT, R0, UR5, PT ;  /* 0x0000000500007c0c */ /* 0x000fda000bf26270 */
[----:B------:R-:W-:Y:S05]  /*0140*/  @P1 BRA `(.L_x_6) ;  /* 0x0000000000181947 */ /* 0x000fea0003800000 */
[----:B-1----:R-:W-:-:S04]  /*0150*/  IMAD.WIDE R2, R2, 0x4, R4 ;  /* 0x0000000402027825 */ /* 0x002fc800078e0204 */
[----:B------:R-:W-:Y:S02]  /*0160*/  IMAD.WIDE R6, R7, 0x4, R4 ;  /* 0x0000000407067825 */ /* 0x000fe400078e0204 */
[----:B------:R-:W3:Y:S04]  /*0170*/  LDG.E R3, desc[UR6][R2.64] ;  /* 0x0000000602037981 */ /* 0x000ee8000c1e1900 */
[----:B------:R-:W3:Y:S02]  /*0180*/  LDG.E R0, desc[UR6][R6.64] ;  /* 0x0000000606007981 */ /* 0x000ee4000c1e1900 */
[----:B---3--:R-:W-:-:S13]  /*0190*/  ISETP.GE.AND P1, PT, R3, R0, PT ;  /* 0x000000000300720c */ /* 0x008fda0003f26270 */
[----:B------:R3:W-:Y:S02]  /*01a0*/  @!P1 STG.E desc[UR6][R6.64], R3 ;  /* 0x0000000306009986 */ /* 0x0007e4000c101906 */
.L_x_6:
[----:B------:R-:W-:Y:S05]  /*01b0*/  BSYNC.RECONVERGENT B0 ;  /* 0x0000000000007941 */ /* 0x000fea0003800200 */
.L_x_5:
[----:B--2---:R-:W-:Y:S01]  /*01c0*/  ISETP.GT.AND P1, PT, R8, RZ, PT ;  /* 0x000000ff0800720c */ /* 0x004fe20003f24270 */
[----:B------:R-:W-:Y:S01]  /*01d0*/  USHF.L.U32 UR4, UR4, 0x1, URZ ;  /* 0x0000000104047899 */ /* 0x000fe200080006ff */
[----:B------:R-:W-:-:S11]  /*01e0*/  IMAD.MOV.U32 R0, RZ, RZ, R8 ;  /* 0x000000ffff007224 */ /* 0x000fd600078e0008 */
[----:B------:R-:W-:Y:S05]  /*01f0*/  @P1 BRA P0, `(.L_x_7) ;  /* 0xfffffffc00a41947 */ /* 0x000fea000003ffff */
[----:B------:R-:W-:Y:S05]  /*0200*/  EXIT ;  /* 0x000000000000794d */ /* 0x000fea0003800000 */
.L_x_8:
        /* <DEDUP_REMOVED lines=15> */
.L_x_16:


//--------------------- .text._Z7maximumPi        --------------------------
	.section	.text._Z7maximumPi,"ax",@progbits
	.align	128
        .global         _Z7maximumPi
        .type           _Z7maximumPi,@function
        .size           _Z7maximumPi,(.L_x_17 - _Z7maximumPi)
        .other          _Z7maximumPi,@"STO_CUDA_ENTRY STV_DEFAULT"
_Z7maximumPi:
.text._Z7maximumPi:
[----:B------:R-:W-:Y:S01]  /*0000*/  LDC R1, c[0x0][0x37c] ;  /* 0x0000df00ff017b82 */ /* 0x000fe20000000800 */
[----:B------:R-:W0:Y:S07]  /*0010*/  S2R R9, SR_TID.X ;  /* 0x0000000000097919 */ /* 0x000e2e0000002100 */
[----:B------:R-:W1:Y:S01]  /*0020*/  LDC.64 R4, c[0x0][0x380] ;  /* 0x0000e000ff047b82 */ /* 0x000e620000000a00 */
[----:B------:R-:W2:Y:S01]  /*0030*/  LDCU UR4, c[0x0][0x360] ;  /* 0x00006c00ff0477ac */ /* 0x000ea20008000800 */
[----:B------:R-:W3:Y:S01]  /*0040*/  LDCU.64 UR6, c[0x0][0x358] ;  /* 0x00006b00ff0677ac */ /* 0x000ee20008000a00 */
[----:B--2---:R-:W-:Y:S01]  /*0050*/  IMAD.U32 R0, RZ, RZ, UR4 ;  /* 0x00000004ff007e24 */ /* 0x004fe2000f8e00ff */
[----:B------:R-:W-:Y:S01]  /*0060*/  UMOV UR4, 0x1 ;  /* 0x0000000100047882 */ /* 0x000fe20000000000 */
[----:B0--3--:R-:W-:-:S07]  /*0070*/  IMAD.SHL.U32 R10, R9, 0x2, RZ ;  /* 0x00000002090a7824 */ /* 0x009fce00078e00ff */
.L_x_11:
        /* <DEDUP_REMOVED lines=8> */
[C---:B0-----:R-:W-:Y:S01]  /*0100*/  IADD3 R3, PT, PT, R7.reuse, UR4, RZ ;  /* 0x0000000407037c10 */ /* 0x041fe2000fffe0ff */
[----:B-1----:R-:W-:-:S04]  /*0110*/  IMAD.WIDE R6, R7, 0x4, R4 ;  /* 0x0000000407067825 */ /* 0x002fc800078e0204 */
[----:B------:R-:W-:Y:S01]  /*0120*/  IMAD.WIDE R2, R3, 0x4, R4 ;  /* 0x0000000403027825 */ /* 0x000fe200078e0204 */
[----:B------:R-:W3:Y:S05]  /*0130*/  LDG.E R0, desc[UR6][R6.64] ;  /* 0x0000000606007981 */ /* 0x000eea000c1e1900 */
[----:B------:R-:W3:Y:S02]  /*0140*/  LDG.E R3, desc[UR6][R2.64] ;  /* 0x0000000602037981 */ /* 0x000ee4000c1e1900 */
[----:B---3--:R-:W-:-:S13]  /*0150*/  ISETP.GT.AND P1, PT, R3, R0, PT ;  /* 0x000000000300720c */ /* 0x008fda0003f24270 */
[----:B------:R3:W-:Y:S02]  /*0160*/  @P1 STG.E desc[UR6][R6.64], R3 ;  /* 0x0000000306001986 */ /* 0x0007e4000c101906 */
.L_x_10:
[----:B------:R-:W-:Y:S05]  /*0170*/  BSYNC.RECONVERGENT B0 ;  /* 0x0000000000007941 */ /* 0x000fea0003800200 */
.L_x_9:
[----:B--2---:R-:W-:Y:S01]  /*0180*/  ISETP.GT.AND P1, PT, R8, RZ, PT ;  /* 0x000000ff0800720c */ /* 0x004fe20003f24270 */
[----:B------:R-:W-:Y:S01]  /*0190*/  USHF.L.U32 UR4, UR4, 0x1, URZ ;  /* 0x0000000104047899 */ /* 0x000fe200080006ff */
[----:B------:R-:W-:-:S11]  /*01a0*/  MOV R0, R8 ;  /* 0x0000000800007202 */ /* 0x000fd60000000f00 */
[----:B------:R-:W-:Y:S05]  /*01b0*/  @P1 BRA P0, `(.L_x_11) ;  /* 0xfffffffc00b01947 */ /* 0x000fea000003ffff */
[----:B------:R-:W-:Y:S05]  /*01c0*/  EXIT ;  /* 0x000000000000794d */ /* 0x000fea0003800000 */
.L_x_12:
        /* <DEDUP_REMOVED lines=11> */
.L_x_17:


//--------------------- .nv.shared.reserved.0     --------------------------
	.section	.nv.shared.reserved.0,"aw",@nobits
	.weak		__nv_reservedSMEM_offset_0_alias
	.size		__nv_reservedSMEM_offset_0_alias, 0, 64
	.other		__nv_reservedSMEM_offset_0_alias,@"STO_CUDA_RESERVED_SHARED STV_DEFAULT"
__nv_reservedSMEM_offset_0_alias:
	.zero		0
	.zero		64


//--------------------- .nv.constant0._Z6gpu_sdPf --------------------------
	.section	.nv.constant0._Z6gpu_sdPf,"a",@progbits
	.sectionflags	@""
	.align	4
.nv.constant0._Z6gpu_sdPf:
	.zero		904


//--------------------- .nv.constant0._Z12mean_diff_sqPff --------------------------
	.section	.nv.constant0._Z12mean_diff_sqPff,"a",@progbits
	.sectionflags	@""
	.align	4
.nv.constant0._Z12mean_diff_sqPff:
	.zero		908


//--------------------- .nv.constant0._Z7gpu_sumPi --------------------------
	.section	.nv.constant0._Z7gpu_sumPi,"a",@progbits
	.sectionflags	@""
	.align	4
.nv.constant0._Z7gpu_sumPi:
	.zero		904


//--------------------- .nv.constant0._Z7minimumPii --------------------------
	.section	.nv.constant0._Z7minimumPii,"a",@progbits
	.sectionflags	@""
	.align	4
.nv.constant0._Z7minimumPii:
	.zero		908


//--------------------- .nv.constant0._Z7maximumPi --------------------------
	.section	.nv.constant0._Z7maximumPi,"a",@progbits
	.sectionflags	@""
	.align	4
.nv.constant0._Z7maximumPi:
	.zero		904


//--------------------- SYMBOLS --------------------------

	.type		.nv.reservedSmem.offset0,@object
	.size		.nv.reservedSmem.offset0,0x4
